//
// Generated by NVIDIA NVVM Compiler
//
// Compiler Build ID: CL-36424714
// Cuda compilation tools, release 13.0, V13.0.88
// Based on NVVM 20.0.0
//

.version 9.0
.target sm_100
.address_size 64

	// .globl	_Z11game_kernelPfS_
// _ZZ11game_kernelPfS_E4smem has been demoted

.visible .entry _Z11game_kernelPfS_(
	.param .u64 .ptr .align 1 _Z11game_kernelPfS__param_0,
	.param .u64 .ptr .align 1 _Z11game_kernelPfS__param_1
)
{
	.reg .pred 	%p<46>;
	.reg .b32 	%r<38>;
	.reg .b32 	%f<43>;
	.reg .b64 	%rd<17>;
	// demoted variable
	.shared .align 4 .b8 _ZZ11game_kernelPfS_E4smem[4096];
	ld.param.u64 	%rd2, [_Z11game_kernelPfS__param_0];
	ld.param.u64 	%rd3, [_Z11game_kernelPfS__param_1];
	cvta.to.global.u64 	%rd1, %rd3;
	mov.u32 	%r1, %tid.x;
	mov.u32 	%r2, %tid.y;
	mov.u32 	%r7, %ntid.x;
	mov.u32 	%r8, %ctaid.x;
	mad.lo.s32 	%r3, %r7, %r8, %r1;
	mov.u32 	%r9, %ntid.y;
	mov.u32 	%r10, %ctaid.y;
	mad.lo.s32 	%r4, %r9, %r10, %r2;
	setp.lt.u32 	%p2, %r4, 16;
	setp.lt.s32 	%p3, %r3, 16;
	and.pred  	%p1, %p2, %p3;
	shl.b32 	%r11, %r2, 5;
	add.s32 	%r12, %r11, %r1;
	shl.b32 	%r13, %r12, 2;
	mov.u32 	%r14, _ZZ11game_kernelPfS_E4smem;
	add.s32 	%r5, %r14, %r13;
	not.pred 	%p4, %p1;
	@%p4 bra 	$L__BB0_2;
	cvta.to.global.u64 	%rd4, %rd2;
	shl.b32 	%r16, %r4, 4;
	add.s32 	%r17, %r16, %r3;
	mul.wide.s32 	%rd5, %r17, 4;
	add.s64 	%rd6, %rd4, %rd5;
	ld.global.f32 	%f18, [%rd6];
	st.shared.f32 	[%r5], %f18;
	bra.uni 	$L__BB0_3;
$L__BB0_2:
	mov.b32 	%r15, 0;
	st.shared.u32 	[%r5], %r15;
$L__BB0_3:
	bar.sync 	0;
	add.s32 	%r6, %r1, -1;
	@%p4 bra 	$L__BB0_29;
	setp.eq.s32 	%p6, %r2, 0;
	setp.gt.u32 	%p7, %r1, 31;
	or.pred  	%p8, %p7, %p6;
	mov.f32 	%f36, 0f00000000;
	@%p8 bra 	$L__BB0_6;
	ld.shared.f32 	%f20, [%r5+-128];
	setp.eq.f32 	%p9, %f20, 0f3F800000;
	selp.f32 	%f36, 0f3F800000, 0f00000000, %p9;
$L__BB0_6:
	setp.eq.s32 	%p10, %r2, 0;
	setp.gt.u32 	%p11, %r1, 30;
	or.pred  	%p12, %p11, %p10;
	@%p12 bra 	$L__BB0_8;
	ld.shared.f32 	%f21, [%r5+-124];
	setp.eq.f32 	%p13, %f21, 0f3F800000;
	add.f32 	%f22, %f36, 0f3F800000;
	selp.f32 	%f36, %f22, %f36, %p13;
$L__BB0_8:
	setp.gt.u32 	%p14, %r6, 31;
	@%p14 bra 	$L__BB0_10;
	ld.shared.f32 	%f23, [%r5+-4];
	setp.eq.f32 	%p15, %f23, 0f3F800000;
	add.f32 	%f24, %f36, 0f3F800000;
	selp.f32 	%f36, %f24, %f36, %p15;
$L__BB0_10:
	and.b32  	%r18, %r1, 992;
	setp.ne.s32 	%p16, %r18, 0;
	@%p16 bra 	$L__BB0_12;
	ld.shared.f32 	%f25, [%r5];
	setp.eq.f32 	%p17, %f25, 0f3F800000;
	add.f32 	%f26, %f36, 0f3F800000;
	selp.f32 	%f36, %f26, %f36, %p17;
$L__BB0_12:
	setp.gt.u32 	%p18, %r2, 31;
	setp.gt.u32 	%p19, %r1, 30;
	or.pred  	%p20, %p19, %p18;
	@%p20 bra 	$L__BB0_14;
	ld.shared.f32 	%f27, [%r5+4];
	setp.eq.f32 	%p21, %f27, 0f3F800000;
	add.f32 	%f28, %f36, 0f3F800000;
	selp.f32 	%f36, %f28, %f36, %p21;
$L__BB0_14:
	setp.gt.u32 	%p22, %r2, 30;
	setp.gt.u32 	%p23, %r6, 31;
	or.pred  	%p24, %p23, %p22;
	@%p24 bra 	$L__BB0_16;
	ld.shared.f32 	%f29, [%r5+124];
	setp.eq.f32 	%p25, %f29, 0f3F800000;
	add.f32 	%f30, %f36, 0f3F800000;
	selp.f32 	%f36, %f30, %f36, %p25;
$L__BB0_16:
	setp.gt.u32 	%p26, %r2, 30;
	setp.gt.u32 	%p27, %r1, 31;
	or.pred  	%p28, %p27, %p26;
	@%p28 bra 	$L__BB0_18;
	ld.shared.f32 	%f31, [%r5+128];
	setp.eq.f32 	%p29, %f31, 0f3F800000;
	add.f32 	%f32, %f36, 0f3F800000;
	selp.f32 	%f36, %f32, %f36, %p29;
$L__BB0_18:
	max.u32 	%r23, %r1, %r2;
	setp.gt.u32 	%p30, %r23, 30;
	@%p30 bra 	$L__BB0_20;
	ld.shared.f32 	%f33, [%r5+132];
	setp.eq.f32 	%p31, %f33, 0f3F800000;
	add.f32 	%f34, %f36, 0f3F800000;
	selp.f32 	%f36, %f34, %f36, %p31;
$L__BB0_20:
	ld.shared.f32 	%f17, [%r5];
	setp.neu.f32 	%p32, %f17, 0f3F800000;
	setp.geu.f32 	%p33, %f36, 0f40000000;
	or.pred  	%p34, %p32, %p33;
	@%p34 bra 	$L__BB0_22;
	shl.b32 	%r35, %r4, 4;
	add.s32 	%r36, %r35, %r3;
	mul.wide.s32 	%rd15, %r36, 4;
	add.s64 	%rd16, %rd1, %rd15;
	mov.b32 	%r37, 0;
	st.global.u32 	[%rd16], %r37;
	bra.uni 	$L__BB0_29;
$L__BB0_22:
	setp.neu.f32 	%p35, %f17, 0f3F800000;
	setp.ltu.f32 	%p36, %f36, 0f40000000;
	setp.geu.f32 	%p37, %f36, 0f40400000;
	or.pred  	%p38, %p36, %p37;
	or.pred  	%p39, %p35, %p38;
	@%p39 bra 	$L__BB0_24;
	shl.b32 	%r32, %r4, 4;
	add.s32 	%r33, %r32, %r3;
	mul.wide.s32 	%rd13, %r33, 4;
	add.s64 	%rd14, %rd1, %rd13;
	mov.b32 	%r34, 1065353216;
	st.global.u32 	[%rd14], %r34;
	bra.uni 	$L__BB0_29;
$L__BB0_24:
	setp.neu.f32 	%p40, %f17, 0f3F800000;
	setp.leu.f32 	%p41, %f36, 0f40400000;
	or.pred  	%p42, %p40, %p41;
	@%p42 bra 	$L__BB0_26;
	shl.b32 	%r29, %r4, 4;
	add.s32 	%r30, %r29, %r3;
	mul.wide.s32 	%rd11, %r30, 4;
	add.s64 	%rd12, %rd1, %rd11;
	mov.b32 	%r31, 0;
	st.global.u32 	[%rd12], %r31;
	bra.uni 	$L__BB0_29;
$L__BB0_26:
	setp.neu.f32 	%p43, %f17, 0f00000000;
	setp.neu.f32 	%p44, %f36, 0f40400000;
	or.pred  	%p45, %p43, %p44;
	@%p45 bra 	$L__BB0_28;
	shl.b32 	%r26, %r4, 4;
	add.s32 	%r27, %r26, %r3;
	mul.wide.s32 	%rd9, %r27, 4;
	add.s64 	%rd10, %rd1, %rd9;
	mov.b32 	%r28, 1065353216;
	st.global.u32 	[%rd10], %r28;
	bra.uni 	$L__BB0_29;
$L__BB0_28:
	shl.b32 	%r24, %r4, 4;
	add.s32 	%r25, %r24, %r3;
	mul.wide.s32 	%rd7, %r25, 4;
	add.s64 	%rd8, %rd1, %rd7;
	st.global.f32 	[%rd8], %f17;
$L__BB0_29:
	ret;

}


// ===== COMPILED SASS (sm_100) =====

	.target	sm_100

	.elftype	@"ET_EXEC"


//--------------------- .note.nv.tkinfo           --------------------------
	.section	.note.nv.tkinfo,"",@"SHT_NOTE"
	.sectionflags	@"SHF_NOTE_NV_TKINFO"
	.tkinfo
        /*0018*/ 	.word	0x00000002
        /*0030*/ 	.string	""
        /*0030*/ 	.string	"ptxas"
        /*0030*/ 	.string	"Cuda compilation tools, release 13.0, V13.0.88"
        /*0030*/ 	.string	"Build cuda_13.0.r13.0/compiler.36424714_0"
        /*0030*/ 	.string	"-arch sm_100 -m 64 "



//--------------------- .note.nv.cuinfo           --------------------------
	.section	.note.nv.cuinfo,"",@"SHT_NOTE"
	.sectionflags	@"SHF_NOTE_NV_CUINFO"
        /*0018*/ 	.short	0x0002
        /*001a*/ 	.short	0x0064
        /*001c*/ 	.short	0x0082
	.zero		2


//--------------------- .nv.info                  --------------------------
	.section	.nv.info,"",@"SHT_CUDA_INFO"
	.align	4


	//----- nvinfo : EIATTR_REGCOUNT
	.align		4
        /*0000*/ 	.byte	0x04, 0x2f
        /*0002*/ 	.short	(.L_1 - .L_0)
	.align		4
.L_0:
        /*0004*/ 	.word	index@(_Z11game_kernelPfS_)
        /*0008*/ 	.word	0x0000000e


	//----- nvinfo : EIATTR_FRAME_SIZE
	.align		4
.L_1:
        /*000c*/ 	.byte	0x04, 0x11
        /*000e*/ 	.short	(.L_3 - .L_2)
	.align		4
.L_2:
        /*0010*/ 	.word	index@(_Z11game_kernelPfS_)
        /*0014*/ 	.word	0x00000000


	//----- nvinfo : EIATTR_MIN_STACK_SIZE
	.align		4
.L_3:
        /*0018*/ 	.byte	0x04, 0x12
        /*001a*/ 	.short	(.L_5 - .L_4)
	.align		4
.L_4:
        /*001c*/ 	.word	index@(_Z11game_kernelPfS_)
        /*0020*/ 	.word	0x00000000
.L_5:


//--------------------- .nv.compat                --------------------------
	.section	.nv.compat,"",@"SHT_CUDA_COMPAT_INFO"
	.align	4
        /*0000*/ 	.byte	0x02, 0x09, 0x00, 0x00, 0x02, 0x02, 0x01, 0x00, 0x02, 0x05, 0x05, 0x00, 0x03, 0x07, 0x01, 0x01
        /*0010*/ 	.byte	0x02, 0x03, 0x00, 0x00, 0x02, 0x06, 0x01, 0x00, 0x04, 0x0b, 0x08, 0x00, 0x01, 0x00, 0x00, 0x00
        /*0020*/ 	.byte	0x00, 0x00, 0x00, 0x00


//--------------------- .nv.info._Z11game_kernelPfS_ --------------------------
	.section	.nv.info._Z11game_kernelPfS_,"",@"SHT_CUDA_INFO"
	.sectionflags	@""
	.align	4


	//----- nvinfo : EIATTR_CUDA_API_VERSION
	.align		4
        /*0000*/ 	.byte	0x04, 0x37
        /*0002*/ 	.short	(.L_7 - .L_6)
.L_6:
        /*0004*/ 	.word	0x00000082


	//----- nvinfo : EIATTR_KPARAM_INFO
	.align		4
.L_7:
        /*0008*/ 	.byte	0x04, 0x17
        /*000a*/ 	.short	(.L_9 - .L_8)
.L_8:
        /*000c*/ 	.word	0x00000000
        /*0010*/ 	.short	0x0001
        /*0012*/ 	.short	0x0008
        /*0014*/ 	.byte	0x00, 0xf5, 0x21, 0x00


	//----- nvinfo : EIATTR_KPARAM_INFO
	.align		4
.L_9:
        /*0018*/ 	.byte	0x04, 0x17
        /*001a*/ 	.short	(.L_11 - .L_10)
.L_10:
        /*001c*/ 	.word	0x00000000
        /*0020*/ 	.short	0x0000
        /*0022*/ 	.short	0x0000
        /*0024*/ 	.byte	0x00, 0xf5, 0x21, 0x00


	//----- nvinfo : EIATTR_SPARSE_MMA_MASK
	.align		4
.L_11:
        /*0028*/ 	.byte	0x03, 0x50
        /*002a*/ 	.short	0x0000


	//----- nvinfo : EIATTR_MAXREG_COUNT
	.align		4
        /*002c*/ 	.byte	0x03, 0x1b
        /*002e*/ 	.short	0x00ff


	//----- nvinfo : EIATTR_NUM_BARRIERS
	.align		4
        /*0030*/ 	.byte	0x02, 0x4c
        /*0032*/ 	.byte	0x01
	.zero		1


	//----- nvinfo : EIATTR_MERCURY_ISA_VERSION
	.align		4
        /*0034*/ 	.byte	0x03, 0x5f
        /*0036*/ 	.short	0x0101


	//----- nvinfo : EIATTR_VRC_CTA_INIT_COUNT
	.align		4
        /*0038*/ 	.byte	0x02, 0x4a
	.zero		1
	.zero		1


	//----- nvinfo : EIATTR_EXIT_INSTR_OFFSETS
	.align		4
        /*003c*/ 	.byte	0x04, 0x1c
        /*003e*/ 	.short	(.L_13 - .L_12)


	//   ....[0]....
.L_12:
        /*0040*/ 	.word	0x00000180


	//   ....[1]....
        /*0044*/ 	.word	0x00000440


	//   ....[2]....
        /*0048*/ 	.word	0x000004d0


	//   ....[3]....
        /*004c*/ 	.word	0x00000540


	//   ....[4]....
        /*0050*/ 	.word	0x000005c0


	//   ....[5]....
        /*0054*/ 	.word	0x00000610


	//----- nvinfo : EIATTR_CBANK_PARAM_SIZE
	.align		4
.L_13:
        /*0058*/ 	.byte	0x03, 0x19
        /*005a*/ 	.short	0x0010


	//----- nvinfo : EIATTR_PARAM_CBANK
	.align		4
        /*005c*/ 	.byte	0x04, 0x0a
        /*005e*/ 	.short	(.L_15 - .L_14)
	.align		4
.L_14:
        /*0060*/ 	.word	index@(.nv.constant0._Z11game_kernelPfS_)
        /*0064*/ 	.short	0x0380
        /*0066*/ 	.short	0x0010


	//----- nvinfo : EIATTR_SW_WAR
	.align		4
.L_15:
        /*0068*/ 	.byte	0x04, 0x36
        /*006a*/ 	.short	(.L_17 - .L_16)
.L_16:
        /*006c*/ 	.word	0x00000008
.L_17:


//--------------------- .nv.callgraph             --------------------------
	.section	.nv.callgraph,"",@"SHT_CUDA_CALLGRAPH"
	.align	4
	.sectionentsize	8
	.align		4
        /*0000*/ 	.word	0x00000000
	.align		4
        /*0004*/ 	.word	0xffffffff
	.align		4
        /*0008*/ 	.word	0x00000000
	.align		4
        /*000c*/ 	.word	0xfffffffe
	.align		4
        /*0010*/ 	.word	0x00000000
	.align		4
        /*0014*/ 	.word	0xfffffffd
	.align		4
        /*0018*/ 	.word	0x00000000
	.align		4
        /*001c*/ 	.word	0xfffffffc


//--------------------- .text._Z11game_kernelPfS_ --------------------------
	.section	.text._Z11game_kernelPfS_,"ax",@progbits
	.align	128
        .global         _Z11game_kernelPfS_
        .type           _Z11game_kernelPfS_,@function
        .size           _Z11game_kernelPfS_,(.L_x_1 - _Z11game_kernelPfS_)
        .other          _Z11game_kernelPfS_,@"STO_CUDA_ENTRY STV_DEFAULT"
_Z11game_kernelPfS_:
.text._Z11game_kernelPfS_:
[----:B------:R-:W-:Y:S01]  /*0000*/  LDC R1, c[0x0][0x37c] ;  /* 0x0000df00ff017b82 */ /* 0x000fe20000000800 */
[----:B------:R-:W0:Y:S01]  /*0010*/  S2R R10, SR_TID.X ;  /* 0x00000000000a7919 */ /* 0x000e220000002100 */
[----:B------:R-:W0:Y:S01]  /*0020*/  LDCU UR4, c[0x0][0x360] ;  /* 0x00006c00ff0477ac */ /* 0x000e220008000800 */
[----:B------:R-:W0:Y:S01]  /*0030*/  S2R R3, SR_CTAID.X ;  /* 0x0000000000037919 */ /* 0x000e220000002500 */
[----:B------:R-:W1:Y:S01]  /*0040*/  LDCU UR5, c[0x0][0x364] ;  /* 0x00006c80ff0577ac */ /* 0x000e620008000800 */
[----:B------:R-:W1:Y:S01]  /*0050*/  S2R R11, SR_TID.Y ;  /* 0x00000000000b7919 */ /* 0x000e620000002200 */
[----:B------:R-:W2:Y:S01]  /*0060*/  LDCU.64 UR6, c[0x0][0x358] ;  /* 0x00006b00ff0677ac */ /* 0x000ea20008000a00 */
[----:B------:R-:W1:Y:S01]  /*0070*/  S2R R2, SR_CTAID.Y ;  /* 0x0000000000027919 */ /* 0x000e620000002600 */
[----:B0-----:R-:W-:-:S05]  /*0080*/  IMAD R0, R3, UR4, R10 ;  /* 0x0000000403007c24 */ /* 0x001fca000f8e020a */
[----:B------:R-:W-:Y:S01]  /*0090*/  ISETP.GE.AND P0, PT, R0, 0x10, PT ;  /* 0x000000100000780c */ /* 0x000fe20003f06270 */
[----:B-1----:R-:W-:-:S05]  /*00a0*/  IMAD R3, R2, UR5, R11 ;  /* 0x0000000502037c24 */ /* 0x002fca000f8e020b */
[----:B------:R-:W-:-:S13]  /*00b0*/  ISETP.LT.U32.AND P0, PT, R3, 0x10, !P0 ;  /* 0x000000100300780c */ /* 0x000fda0004701070 */
[----:B------:R-:W0:Y:S01]  /*00c0*/  @P0 LDC.64 R4, c[0x0][0x380] ;  /* 0x0000e000ff040b82 */ /* 0x000e220000000a00 */
[----:B------:R-:W-:-:S04]  /*00d0*/  @P0 IMAD R7, R3, 0x10, R0 ;  /* 0x0000001003070824 */ /* 0x000fc800078e0200 */
[----:B0-----:R-:W-:-:S06]  /*00e0*/  @P0 IMAD.WIDE R4, R7, 0x4, R4 ;  /* 0x0000000407040825 */ /* 0x001fcc00078e0204 */
[----:B--2---:R-:W2:Y:S01]  /*00f0*/  @P0 LDG.E R5, desc[UR6][R4.64] ;  /* 0x0000000604050981 */ /* 0x004ea2000c1e1900 */
[----:B------:R-:W0:Y:S01]  /*0100*/  S2UR UR5, SR_CgaCtaId ;  /* 0x00000000000579c3 */ /* 0x000e220000008800 */
[----:B------:R-:W-:Y:S01]  /*0110*/  UMOV UR4, 0x400 ;  /* 0x0000040000047882 */ /* 0x000fe20000000000 */
[----:B------:R-:W-:Y:S01]  /*0120*/  IMAD R2, R11, 0x20, R10 ;  /* 0x000000200b027824 */ /* 0x000fe200078e020a */
[----:B0-----:R-:W-:-:S06]  /*0130*/  ULEA UR4, UR5, UR4, 0x18 ;  /* 0x0000000405047291 */ /* 0x001fcc000f8ec0ff */
[----:B------:R-:W-:-:S05]  /*0140*/  LEA R6, R2, UR4, 0x2 ;  /* 0x0000000402067c11 */ /* 0x000fca000f8e10ff */
[----:B--2---:R0:W-:Y:S04]  /*0150*/  @P0 STS [R6], R5 ;  /* 0x0000000506000388 */ /* 0x0041e80000000800 */
[----:B------:R0:W-:Y:S01]  /*0160*/  @!P0 STS [R6], RZ ;  /* 0x000000ff06008388 */ /* 0x0001e20000000800 */
[----:B------:R-:W-:Y:S06]  /*0170*/  BAR.SYNC.DEFER_BLOCKING 0x0 ;  /* 0x0000000000007b1d */ /* 0x000fec0000010000 */
[----:B------:R-:W-:Y:S05]  /*0180*/  @!P0 EXIT ;  /* 0x000000000000894d */ /* 0x000fea0003800000 */
[C---:B------:R-:W-:Y:S01]  /*0190*/  ISETP.NE.AND P0, PT, R11.reuse, RZ, PT ;  /* 0x000000ff0b00720c */ /* 0x040fe20003f05270 */
[C---:B------:R-:W-:Y:S01]  /*01a0*/  VIADD R4, R10.reuse, 0xffffffff ;  /* 0xffffffff0a047836 */ /* 0x040fe20000000000 */
[----:B------:R-:W-:Y:S01]  /*01b0*/  ISETP.GT.U32.AND P1, PT, R11, 0x1f, PT ;  /* 0x0000001f0b00780c */ /* 0x000fe20003f24070 */
[----:B------:R-:W-:Y:S01]  /*01c0*/  LDS R2, [R6] ;  /* 0x0000000006027984 */ /* 0x000fe20000000800 */
[C---:B------:R-:W-:Y:S02]  /*01d0*/  ISETP.GT.U32.OR P3, PT, R10.reuse, 0x1e, !P0 ;  /* 0x0000001e0a00780c */ /* 0x040fe40004764470 */
[----:B------:R-:W-:Y:S02]  /*01e0*/  ISETP.GT.U32.OR P0, PT, R10, 0x1f, !P0 ;  /* 0x0000001f0a00780c */ /* 0x000fe40004704470 */
[----:B------:R-:W-:Y:S02]  /*01f0*/  ISETP.GT.U32.AND P4, PT, R4, 0x1f, PT ;  /* 0x0000001f0400780c */ /* 0x000fe40003f84070 */
[----:B------:R-:W-:-:S02]  /*0200*/  ISETP.GT.U32.OR P1, PT, R10, 0x1e, P1 ;  /* 0x0000001e0a00780c */ /* 0x000fc40000f24470 */
[----:B------:R-:W-:-:S04]  /*0210*/  ISETP.GT.U32.AND P2, PT, R11, 0x1e, PT ;  /* 0x0000001e0b00780c */ /* 0x000fc80003f44070 */
[----:B------:R-:W-:Y:S01]  /*0220*/  ISETP.GT.U32.OR P5, PT, R4, 0x1f, P2 ;  /* 0x0000001f0400780c */ /* 0x000fe200017a4470 */
[----:B------:R-:W1:Y:S01]  /*0230*/  @!P3 LDS R9, [R6+-0x7c] ;  /* 0xffff84000609b984 */ /* 0x000e620000000800 */
[----:B------:R-:W-:Y:S01]  /*0240*/  IMAD.MOV.U32 R4, RZ, RZ, RZ ;  /* 0x000000ffff047224 */ /* 0x000fe200078e00ff */
[----:B------:R-:W-:Y:S02]  /*0250*/  ISETP.GT.U32.OR P2, PT, R10, 0x1f, P2 ;  /* 0x0000001f0a00780c */ /* 0x000fe40001744470 */
[----:B0-----:R-:W0:Y:S04]  /*0260*/  @!P0 LDS R5, [R6+-0x80] ;  /* 0xffff800006058984 */ /* 0x001e280000000800 */
[----:B------:R-:W2:Y:S04]  /*0270*/  @!P4 LDS R7, [R6+-0x4] ;  /* 0xfffffc000607c984 */ /* 0x000ea80000000800 */
[----:B------:R-:W3:Y:S01]  /*0280*/  @!P1 LDS R8, [R6+0x4] ;  /* 0x0000040006089984 */ /* 0x000ee20000000800 */
[----:B-1----:R-:W-:-:S03]  /*0290*/  FSETP.NEU.OR P6, PT, R9, 1, P3 ;  /* 0x3f8000000900780b */ /* 0x002fc60001fcd400 */
[----:B------:R-:W1:Y:S01]  /*02a0*/  @!P5 LDS R9, [R6+0x7c] ;  /* 0x00007c000609d984 */ /* 0x000e620000000800 */
[C---:B------:R-:W-:Y:S02]  /*02b0*/  LOP3.LUT P3, RZ, R10.reuse, 0x3e0, RZ, 0xc0, !PT ;  /* 0x000003e00aff7812 */ /* 0x040fe4000786c0ff */
[----:B0-----:R-:W-:Y:S02]  /*02c0*/  @!P0 FSET.BF.EQ.AND R4, R5, 1, PT ;  /* 0x3f8000000504880a */ /* 0x001fe40003802000 */
[----:B------:R-:W-:Y:S02]  /*02d0*/  VIMNMX.U32 R5, PT, PT, R10, R11, !PT ;  /* 0x0000000b0a057248 */ /* 0x000fe40007fe0000 */
[----:B--2---:R-:W-:Y:S02]  /*02e0*/  FSETP.NEU.OR P0, PT, R7, 1, P4 ;  /* 0x3f8000000700780b */ /* 0x004fe4000270d400 */
[----:B---3--:R-:W-:Y:S01]  /*02f0*/  FSETP.NEU.OR P4, PT, R8, 1, P1 ;  /* 0x3f8000000800780b */ /* 0x008fe20000f8d400 */
[----:B------:R-:W-:Y:S01]  /*0300*/  @!P6 FADD R4, R4, 1 ;  /* 0x3f8000000404e421 */ /* 0x000fe20000000000 */
[----:B------:R-:W-:-:S02]  /*0310*/  ISETP.GT.U32.AND P6, PT, R5, 0x1e, PT ;  /* 0x0000001e0500780c */ /* 0x000fc40003fc4070 */
[----:B------:R-:W0:Y:S07]  /*0320*/  @!P2 LDS R5, [R6+0x80] ;  /* 0x000080000605a984 */ /* 0x000e2e0000000800 */
[----:B------:R-:W-:Y:S01]  /*0330*/  @!P0 FADD R4, R4, 1 ;  /* 0x3f80000004048421 */ /* 0x000fe20000000000 */
[----:B------:R-:W-:-:S03]  /*0340*/  FSETP.NEU.OR P0, PT, R2, 1, P3 ;  /* 0x3f8000000200780b */ /* 0x000fc60001f0d400 */
[----:B------:R-:W2:Y:S10]  /*0350*/  @!P6 LDS R7, [R6+0x84] ;  /* 0x000084000607e984 */ /* 0x000eb40000000800 */
[----:B------:R-:W-:-:S04]  /*0360*/  @!P0 FADD R4, R4, 1 ;  /* 0x3f80000004048421 */ /* 0x000fc80000000000 */
[----:B------:R-:W-:Y:S01]  /*0370*/  @!P4 FADD R4, R4, 1 ;  /* 0x3f8000000404c421 */ /* 0x000fe20000000000 */
[----:B-1----:R-:W-:-:S13]  /*0380*/  FSETP.NEU.OR P0, PT, R9, 1, P5 ;  /* 0x3f8000000900780b */ /* 0x002fda0002f0d400 */
[----:B------:R-:W-:Y:S01]  /*0390*/  @!P0 FADD R4, R4, 1 ;  /* 0x3f80000004048421 */ /* 0x000fe20000000000 */
[----:B0-----:R-:W-:Y:S02]  /*03a0*/  FSETP.NEU.OR P1, PT, R5, 1, P2 ;  /* 0x3f8000000500780b */ /* 0x001fe4000172d400 */
[----:B--2---:R-:W-:-:S11]  /*03b0*/  FSETP.NEU.OR P0, PT, R7, 1, P6 ;  /* 0x3f8000000700780b */ /* 0x004fd6000370d400 */
[----:B------:R-:W-:-:S04]  /*03c0*/  @!P1 FADD R4, R4, 1 ;  /* 0x3f80000004049421 */ /* 0x000fc80000000000 */
[----:B------:R-:W-:-:S05]  /*03d0*/  @!P0 FADD R4, R4, 1 ;  /* 0x3f80000004048421 */ /* 0x000fca0000000000 */
[----:B------:R-:W-:-:S04]  /*03e0*/  FSETP.GEU.AND P0, PT, R4, 2, PT ;  /* 0x400000000400780b */ /* 0x000fc80003f0e000 */
[----:B------:R-:W-:-:S13]  /*03f0*/  FSETP.NEU.OR P0, PT, R2, 1, P0 ;  /* 0x3f8000000200780b */ /* 0x000fda000070d400 */
[----:B------:R-:W0:Y:S01]  /*0400*/  @!P0 LDC.64 R6, c[0x0][0x388] ;  /* 0x0000e200ff068b82 */ /* 0x000e220000000a00 */
[----:B------:R-:W-:-:S04]  /*0410*/  @!P0 IMAD R5, R3, 0x10, R0 ;  /* 0x0000001003058824 */ /* 0x000fc800078e0200 */
[----:B0-----:R-:W-:-:S05]  /*0420*/  @!P0 IMAD.WIDE R6, R5, 0x4, R6 ;  /* 0x0000000405068825 */ /* 0x001fca00078e0206 */
[----:B------:R0:W-:Y:S01]  /*0430*/  @!P0 STG.E desc[UR6][R6.64], RZ ;  /* 0x000000ff06008986 */ /* 0x0001e2000c101906 */
[----:B------:R-:W-:Y:S05]  /*0440*/  @!P0 EXIT ;  /* 0x000000000000894d */ /* 0x000fea0003800000 */
[----:B------:R-:W-:-:S04]  /*0450*/  FSETP.GEU.AND P0, PT, R4, 3, PT ;  /* 0x404000000400780b */ /* 0x000fc80003f0e000 */
[----:B------:R-:W-:-:S04]  /*0460*/  FSETP.LTU.OR P0, PT, R4, 2, P0 ;  /* 0x400000000400780b */ /* 0x000fc80000709400 */
[----:B------:R-:W-:-:S13]  /*0470*/  FSETP.NEU.OR P0, PT, R2, 1, P0 ;  /* 0x3f8000000200780b */ /* 0x000fda000070d400 */
[----:B0-----:R-:W0:Y:S01]  /*0480*/  @!P0 LDC.64 R6, c[0x0][0x388] ;  /* 0x0000e200ff068b82 */ /* 0x001e220000000a00 */
[----:B------:R-:W-:Y:S02]  /*0490*/  @!P0 IMAD R9, R3, 0x10, R0 ;  /* 0x0000001003098824 */ /* 0x000fe400078e0200 */
[----:B------:R-:W-:Y:S02]  /*04a0*/  @!P0 IMAD.MOV.U32 R5, RZ, RZ, 0x3f800000 ;  /* 0x3f800000ff058424 */ /* 0x000fe400078e00ff */
[----:B0-----:R-:W-:-:S05]  /*04b0*/  @!P0 IMAD.WIDE R6, R9, 0x4, R6 ;  /* 0x0000000409068825 */ /* 0x001fca00078e0206 */
[----:B------:R0:W-:Y:S01]  /*04c0*/  @!P0 STG.E desc[UR6][R6.64], R5 ;  /* 0x0000000506008986 */ /* 0x0001e2000c101906 */
[----:B------:R-:W-:Y:S05]  /*04d0*/  @!P0 EXIT ;  /* 0x000000000000894d */ /* 0x000fea0003800000 */
[----:B------:R-:W-:-:S04]  /*04e0*/  FSETP.GT.AND P0, PT, R4, 3, PT ;  /* 0x404000000400780b */ /* 0x000fc80003f04000 */
[----:B------:R-:W-:-:S13]  /*04f0*/  FSETP.NEU.OR P0, PT, R2, 1, !P0 ;  /* 0x3f8000000200780b */ /* 0x000fda000470d400 */
[----:B0-----:R-:W0:Y:S01]  /*0500*/  @!P0 LDC.64 R6, c[0x0][0x388] ;  /* 0x0000e200ff068b82 */ /* 0x001e220000000a00 */
[----:B------:R-:W-:-:S04]  /*0510*/  @!P0 IMAD R5, R3, 0x10, R0 ;  /* 0x0000001003058824 */ /* 0x000fc800078e0200 */
[----:B0-----:R-:W-:-:S05]  /*0520*/  @!P0 IMAD.WIDE R6, R5, 0x4, R6 ;  /* 0x0000000405068825 */ /* 0x001fca00078e0206 */
[----:B------:R0:W-:Y:S01]  /*0530*/  @!P0 STG.E desc[UR6][R6.64], RZ ;  /* 0x000000ff06008986 */ /* 0x0001e2000c101906 */
[----:B------:R-:W-:Y:S05]  /*0540*/  @!P0 EXIT ;  /* 0x000000000000894d */ /* 0x000fea0003800000 */
[----:B------:R-:W-:-:S04]  /*0550*/  FSETP.NEU.AND P0, PT, R4, 3, PT ;  /* 0x404000000400780b */ /* 0x000fc80003f0d000 */
[----:B------:R-:W-:-:S13]  /*0560*/  FSETP.NEU.OR P0, PT, R2, RZ, P0 ;  /* 0x000000ff0200720b */ /* 0x000fda000070d400 */
[----:B------:R-:W1:Y:S01]  /*0570*/  @!P0 LDC.64 R4, c[0x0][0x388] ;  /* 0x0000e200ff048b82 */ /* 0x000e620000000a00 */
[----:B0-----:R-:W-:Y:S02]  /*0580*/  @!P0 IMAD R7, R3, 0x10, R0 ;  /* 0x0000001003078824 */ /* 0x001fe400078e0200 */
[----:B------:R-:W-:Y:S02]  /*0590*/  @!P0 IMAD.MOV.U32 R9, RZ, RZ, 0x3f800000 ;  /* 0x3f800000ff098424 */ /* 0x000fe400078e00ff */
[----:B-1----:R-:W-:-:S05]  /*05a0*/  @!P0 IMAD.WIDE R4, R7, 0x4, R4 ;  /* 0x0000000407048825 */ /* 0x002fca00078e0204 */
[----:B------:R0:W-:Y:S01]  /*05b0*/  @!P0 STG.E desc[UR6][R4.64], R9 ;  /* 0x0000000904008986 */ /* 0x0001e2000c101906 */
[----:B------:R-:W-:Y:S05]  /*05c0*/  @!P0 EXIT ;  /* 0x000000000000894d */ /* 0x000fea0003800000 */
[----:B0-----:R-:W0:Y:S01]  /*05d0*/  LDC.64 R4, c[0x0][0x388] ;  /* 0x0000e200ff047b82 */ /* 0x001e220000000a00 */
[----:B------:R-:W-:-:S04]  /*05e0*/  IMAD R3, R3, 0x10, R0 ;  /* 0x0000001003037824 */ /* 0x000fc800078e0200 */
[----:B0-----:R-:W-:-:S05]  /*05f0*/  IMAD.WIDE R4, R3, 0x4, R4 ;  /* 0x0000000403047825 */ /* 0x001fca00078e0204 */
[----:B------:R-:W-:Y:S01]  /*0600*/  STG.E desc[UR6][R4.64], R2 ;  /* 0x0000000204007986 */ /* 0x000fe2000c101906 */
[----:B------:R-:W-:Y:S05]  /*0610*/  EXIT ;  /* 0x000000000000794d */ /* 0x000fea0003800000 */
.L_x_0:
[----:B------:R-:W-:-:S00]  /*0620*/  BRA `(.L_x_0) ;  /* 0xfffffffc00fc7947 */ /* 0x000fc0000383ffff */
[----:B------:R-:W-:-:S00]  /*0630*/  NOP ;  /* 0x0000000000007918 */ /* 0x000fc00000000000 */
        /* <DEDUP_REMOVED lines=12> */
.L_x_1:


//--------------------- .nv.shared._Z11game_kernelPfS_ --------------------------
	.section	.nv.shared._Z11game_kernelPfS_,"aw",@nobits
	.sectionflags	@""
	.align	4
.nv.shared._Z11game_kernelPfS_:
	.zero		5120


//--------------------- .nv.shared.reserved.0     --------------------------
	.section	.nv.shared.reserved.0,"aw",@nobits
	.weak		__nv_reservedSMEM_offset_0_alias
	.size		__nv_reservedSMEM_offset_0_alias, 0, 64
	.other		__nv_reservedSMEM_offset_0_alias,@"STO_CUDA_RESERVED_SHARED STV_DEFAULT"
__nv_reservedSMEM_offset_0_alias:
	.zero		0
	.zero		64


//--------------------- .nv.constant0._Z11game_kernelPfS_ --------------------------
	.section	.nv.constant0._Z11game_kernelPfS_,"a",@progbits
	.sectionflags	@""
	.align	4
.nv.constant0._Z11game_kernelPfS_:
	.zero		912


//--------------------- SYMBOLS --------------------------

	.type		.nv.reservedSmem.offset0,@object
	.size		.nv.reservedSmem.offset0,0x4
	.type		.nv.reservedSmem.cap,@object
	.size		.nv.reservedSmem.cap,0x4
